//
// Generated by NVIDIA NVVM Compiler
//
// Compiler Build ID: CL-36424714
// Cuda compilation tools, release 13.0, V13.0.88
// Based on NVVM 20.0.0
//

.version 9.0
.target sm_100
.address_size 64

	// .globl	_Z15grad_apply_biasiiPKfPf

.visible .entry _Z15grad_apply_biasiiPKfPf(
	.param .u32 _Z15grad_apply_biasiiPKfPf_param_0,
	.param .u32 _Z15grad_apply_biasiiPKfPf_param_1,
	.param .u64 .ptr .align 1 _Z15grad_apply_biasiiPKfPf_param_2,
	.param .u64 .ptr .align 1 _Z15grad_apply_biasiiPKfPf_param_3
)
{
	.reg .pred 	%p<4>;
	.reg .b32 	%r<14>;
	.reg .b32 	%f<4>;
	.reg .b64 	%rd<9>;

	ld.param.u32 	%r4, [_Z15grad_apply_biasiiPKfPf_param_0];
	ld.param.u32 	%r5, [_Z15grad_apply_biasiiPKfPf_param_1];
	ld.param.u64 	%rd1, [_Z15grad_apply_biasiiPKfPf_param_2];
	ld.param.u64 	%rd2, [_Z15grad_apply_biasiiPKfPf_param_3];
	mov.u32 	%r6, %ctaid.x;
	mov.u32 	%r7, %ntid.x;
	mov.u32 	%r8, %tid.x;
	mad.lo.s32 	%r1, %r6, %r7, %r8;
	mov.u32 	%r9, %ctaid.y;
	mov.u32 	%r10, %ntid.y;
	mov.u32 	%r11, %tid.y;
	mad.lo.s32 	%r12, %r9, %r10, %r11;
	setp.ge.s32 	%p1, %r1, %r4;
	setp.ge.s32 	%p2, %r12, %r5;
	or.pred  	%p3, %p1, %p2;
	@%p3 bra 	$L__BB0_2;
	cvta.to.global.u64 	%rd3, %rd1;
	cvta.to.global.u64 	%rd4, %rd2;
	mul.wide.s32 	%rd5, %r1, 4;
	add.s64 	%rd6, %rd3, %rd5;
	ld.global.f32 	%f1, [%rd6];
	mad.lo.s32 	%r13, %r5, %r1, %r12;
	mul.wide.s32 	%rd7, %r13, 4;
	add.s64 	%rd8, %rd4, %rd7;
	ld.global.f32 	%f2, [%rd8];
	add.f32 	%f3, %f1, %f2;
	st.global.f32 	[%rd8], %f3;
$L__BB0_2:
	ret;

}


// ===== COMPILED SASS (sm_100) =====

	.target	sm_100

	.elftype	@"ET_EXEC"


//--------------------- .note.nv.tkinfo           --------------------------
	.section	.note.nv.tkinfo,"",@"SHT_NOTE"
	.sectionflags	@"SHF_NOTE_NV_TKINFO"
	.tkinfo
        /*0018*/ 	.word	0x00000002
        /*0030*/ 	.string	""
        /*0030*/ 	.string	"ptxas"
        /*0030*/ 	.string	"Cuda compilation tools, release 13.0, V13.0.88"
        /*0030*/ 	.string	"Build cuda_13.0.r13.0/compiler.36424714_0"
        /*0030*/ 	.string	"-arch sm_100 -m 64 "



//--------------------- .note.nv.cuinfo           --------------------------
	.section	.note.nv.cuinfo,"",@"SHT_NOTE"
	.sectionflags	@"SHF_NOTE_NV_CUINFO"
        /*0018*/ 	.short	0x0002
        /*001a*/ 	.short	0x0064
        /*001c*/ 	.short	0x0082
	.zero		2


//--------------------- .nv.info                  --------------------------
	.section	.nv.info,"",@"SHT_CUDA_INFO"
	.align	4


	//----- nvinfo : EIATTR_REGCOUNT
	.align		4
        /*0000*/ 	.byte	0x04, 0x2f
        /*0002*/ 	.short	(.L_1 - .L_0)
	.align		4
.L_0:
        /*0004*/ 	.word	index@(_Z15grad_apply_biasiiPKfPf)
        /*0008*/ 	.word	0x0000000c


	//----- nvinfo : EIATTR_FRAME_SIZE
	.align		4
.L_1:
        /*000c*/ 	.byte	0x04, 0x11
        /*000e*/ 	.short	(.L_3 - .L_2)
	.align		4
.L_2:
        /*0010*/ 	.word	index@(_Z15grad_apply_biasiiPKfPf)
        /*0014*/ 	.word	0x00000000


	//----- nvinfo : EIATTR_MIN_STACK_SIZE
	.align		4
.L_3:
        /*0018*/ 	.byte	0x04, 0x12
        /*001a*/ 	.short	(.L_5 - .L_4)
	.align		4
.L_4:
        /*001c*/ 	.word	index@(_Z15grad_apply_biasiiPKfPf)
        /*0020*/ 	.word	0x00000000
.L_5:


//--------------------- .nv.compat                --------------------------
	.section	.nv.compat,"",@"SHT_CUDA_COMPAT_INFO"
	.align	4
        /*0000*/ 	.byte	0x02, 0x09, 0x00, 0x00, 0x02, 0x02, 0x01, 0x00, 0x02, 0x05, 0x05, 0x00, 0x03, 0x07, 0x01, 0x01
        /*0010*/ 	.byte	0x02, 0x03, 0x00, 0x00, 0x02, 0x06, 0x01, 0x00, 0x04, 0x0b, 0x08, 0x00, 0x09, 0x00, 0x00, 0x00
        /*0020*/ 	.byte	0x00, 0x00, 0x00, 0x00


//--------------------- .nv.info._Z15grad_apply_biasiiPKfPf --------------------------
	.section	.nv.info._Z15grad_apply_biasiiPKfPf,"",@"SHT_CUDA_INFO"
	.sectionflags	@""
	.align	4


	//----- nvinfo : EIATTR_CUDA_API_VERSION
	.align		4
        /*0000*/ 	.byte	0x04, 0x37
        /*0002*/ 	.short	(.L_7 - .L_6)
.L_6:
        /*0004*/ 	.word	0x00000082


	//----- nvinfo : EIATTR_KPARAM_INFO
	.align		4
.L_7:
        /*0008*/ 	.byte	0x04, 0x17
        /*000a*/ 	.short	(.L_9 - .L_8)
.L_8:
        /*000c*/ 	.word	0x00000000
        /*0010*/ 	.short	0x0003
        /*0012*/ 	.short	0x0010
        /*0014*/ 	.byte	0x00, 0xf5, 0x21, 0x00


	//----- nvinfo : EIATTR_KPARAM_INFO
	.align		4
.L_9:
        /*0018*/ 	.byte	0x04, 0x17
        /*001a*/ 	.short	(.L_11 - .L_10)
.L_10:
        /*001c*/ 	.word	0x00000000
        /*0020*/ 	.short	0x0002
        /*0022*/ 	.short	0x0008
        /*0024*/ 	.byte	0x00, 0xf5, 0x21, 0x00


	//----- nvinfo : EIATTR_KPARAM_INFO
	.align		4
.L_11:
        /*0028*/ 	.byte	0x04, 0x17
        /*002a*/ 	.short	(.L_13 - .L_12)
.L_12:
        /*002c*/ 	.word	0x00000000
        /*0030*/ 	.short	0x0001
        /*0032*/ 	.short	0x0004
        /*0034*/ 	.byte	0x00, 0xf0, 0x11, 0x00


	//----- nvinfo : EIATTR_KPARAM_INFO
	.align		4
.L_13:
        /*0038*/ 	.byte	0x04, 0x17
        /*003a*/ 	.short	(.L_15 - .L_14)
.L_14:
        /*003c*/ 	.word	0x00000000
        /*0040*/ 	.short	0x0000
        /*0042*/ 	.short	0x0000
        /*0044*/ 	.byte	0x00, 0xf0, 0x11, 0x00


	//----- nvinfo : EIATTR_SPARSE_MMA_MASK
	.align		4
.L_15:
        /*0048*/ 	.byte	0x03, 0x50
        /*004a*/ 	.short	0x0000


	//----- nvinfo : EIATTR_MAXREG_COUNT
	.align		4
        /*004c*/ 	.byte	0x03, 0x1b
        /*004e*/ 	.short	0x00ff


	//----- nvinfo : EIATTR_MERCURY_ISA_VERSION
	.align		4
        /*0050*/ 	.byte	0x03, 0x5f
        /*0052*/ 	.short	0x0101


	//----- nvinfo : EIATTR_VRC_CTA_INIT_COUNT
	.align		4
        /*0054*/ 	.byte	0x02, 0x4a
	.zero		1
	.zero		1


	//----- nvinfo : EIATTR_EXIT_INSTR_OFFSETS
	.align		4
        /*0058*/ 	.byte	0x04, 0x1c
        /*005a*/ 	.short	(.L_17 - .L_16)


	//   ....[0]....
.L_16:
        /*005c*/ 	.word	0x000000c0


	//   ....[1]....
        /*0060*/ 	.word	0x00000170


	//----- nvinfo : EIATTR_CBANK_PARAM_SIZE
	.align		4
.L_17:
        /*0064*/ 	.byte	0x03, 0x19
        /*0066*/ 	.short	0x0018


	//----- nvinfo : EIATTR_PARAM_CBANK
	.align		4
        /*0068*/ 	.byte	0x04, 0x0a
        /*006a*/ 	.short	(.L_19 - .L_18)
	.align		4
.L_18:
        /*006c*/ 	.word	index@(.nv.constant0._Z15grad_apply_biasiiPKfPf)
        /*0070*/ 	.short	0x0380
        /*0072*/ 	.short	0x0018


	//----- nvinfo : EIATTR_SW_WAR
	.align		4
.L_19:
        /*0074*/ 	.byte	0x04, 0x36
        /*0076*/ 	.short	(.L_21 - .L_20)
.L_20:
        /*0078*/ 	.word	0x00000008
.L_21:


//--------------------- .nv.callgraph             --------------------------
	.section	.nv.callgraph,"",@"SHT_CUDA_CALLGRAPH"
	.align	4
	.sectionentsize	8
	.align		4
        /*0000*/ 	.word	0x00000000
	.align		4
        /*0004*/ 	.word	0xffffffff
	.align		4
        /*0008*/ 	.word	0x00000000
	.align		4
        /*000c*/ 	.word	0xfffffffe
	.align		4
        /*0010*/ 	.word	0x00000000
	.align		4
        /*0014*/ 	.word	0xfffffffd
	.align		4
        /*0018*/ 	.word	0x00000000
	.align		4
        /*001c*/ 	.word	0xfffffffc


//--------------------- .text._Z15grad_apply_biasiiPKfPf --------------------------
	.section	.text._Z15grad_apply_biasiiPKfPf,"ax",@progbits
	.align	128
        .global         _Z15grad_apply_biasiiPKfPf
        .type           _Z15grad_apply_biasiiPKfPf,@function
        .size           _Z15grad_apply_biasiiPKfPf,(.L_x_1 - _Z15grad_apply_biasiiPKfPf)
        .other          _Z15grad_apply_biasiiPKfPf,@"STO_CUDA_ENTRY STV_DEFAULT"
_Z15grad_apply_biasiiPKfPf:
.text._Z15grad_apply_biasiiPKfPf:
[----:B------:R-:W-:Y:S01]  /*0000*/  LDC R1, c[0x0][0x37c] ;  /* 0x0000df00ff017b82 */ /* 0x000fe20000000800 */
[----:B------:R-:W0:Y:S07]  /*0010*/  S2R R3, SR_TID.Y ;  /* 0x0000000000037919 */ /* 0x000e2e0000002200 */
[----:B------:R-:W1:Y:S01]  /*0020*/  LDC R7, c[0x0][0x360] ;  /* 0x0000d800ff077b82 */ /* 0x000e620000000800 */
[----:B------:R-:W2:Y:S01]  /*0030*/  LDCU.64 UR6, c[0x0][0x380] ;  /* 0x00007000ff0677ac */ /* 0x000ea20008000a00 */
[----:B------:R-:W1:Y:S06]  /*0040*/  S2R R2, SR_TID.X ;  /* 0x0000000000027919 */ /* 0x000e6c0000002100 */
[----:B------:R-:W0:Y:S08]  /*0050*/  S2UR UR5, SR_CTAID.Y ;  /* 0x00000000000579c3 */ /* 0x000e300000002600 */
[----:B------:R-:W0:Y:S08]  /*0060*/  LDC R0, c[0x0][0x364] ;  /* 0x0000d900ff007b82 */ /* 0x000e300000000800 */
[----:B------:R-:W1:Y:S01]  /*0070*/  S2UR UR4, SR_CTAID.X ;  /* 0x00000000000479c3 */ /* 0x000e620000002500 */
[----:B0-----:R-:W-:-:S05]  /*0080*/  IMAD R0, R0, UR5, R3 ;  /* 0x0000000500007c24 */ /* 0x001fca000f8e0203 */
[----:B--2---:R-:W-:Y:S01]  /*0090*/  ISETP.GE.AND P0, PT, R0, UR7, PT ;  /* 0x0000000700007c0c */ /* 0x004fe2000bf06270 */
[----:B-1----:R-:W-:-:S05]  /*00a0*/  IMAD R7, R7, UR4, R2 ;  /* 0x0000000407077c24 */ /* 0x002fca000f8e0202 */
[----:B------:R-:W-:-:S13]  /*00b0*/  ISETP.GE.OR P0, PT, R7, UR6, P0 ;  /* 0x0000000607007c0c */ /* 0x000fda0008706670 */
[----:B------:R-:W-:Y:S05]  /*00c0*/  @P0 EXIT ;  /* 0x000000000000094d */ /* 0x000fea0003800000 */
[----:B------:R-:W0:Y:S01]  /*00d0*/  LDC.64 R2, c[0x0][0x388] ;  /* 0x0000e200ff027b82 */ /* 0x000e220000000a00 */
[----:B------:R-:W1:Y:S01]  /*00e0*/  LDCU.64 UR4, c[0x0][0x358] ;  /* 0x00006b00ff0477ac */ /* 0x000e620008000a00 */
[----:B------:R-:W-:-:S06]  /*00f0*/  IMAD R9, R7, UR7, R0 ;  /* 0x0000000707097c24 */ /* 0x000fcc000f8e0200 */
[----:B------:R-:W2:Y:S01]  /*0100*/  LDC.64 R4, c[0x0][0x390] ;  /* 0x0000e400ff047b82 */ /* 0x000ea20000000a00 */
[----:B0-----:R-:W-:-:S06]  /*0110*/  IMAD.WIDE R2, R7, 0x4, R2 ;  /* 0x0000000407027825 */ /* 0x001fcc00078e0202 */
[----:B-1----:R-:W3:Y:S01]  /*0120*/  LDG.E R2, desc[UR4][R2.64] ;  /* 0x0000000402027981 */ /* 0x002ee2000c1e1900 */
[----:B--2---:R-:W-:-:S05]  /*0130*/  IMAD.WIDE R4, R9, 0x4, R4 ;  /* 0x0000000409047825 */ /* 0x004fca00078e0204 */
[----:B------:R-:W3:Y:S02]  /*0140*/  LDG.E R7, desc[UR4][R4.64] ;  /* 0x0000000404077981 */ /* 0x000ee4000c1e1900 */
[----:B---3--:R-:W-:-:S05]  /*0150*/  FADD R7, R2, R7 ;  /* 0x0000000702077221 */ /* 0x008fca0000000000 */
[----:B------:R-:W-:Y:S01]  /*0160*/  STG.E desc[UR4][R4.64], R7 ;  /* 0x0000000704007986 */ /* 0x000fe2000c101904 */
[----:B------:R-:W-:Y:S05]  /*0170*/  EXIT ;  /* 0x000000000000794d */ /* 0x000fea0003800000 */
.L_x_0:
[----:B------:R-:W-:-:S00]  /*0180*/  BRA `(.L_x_0) ;  /* 0xfffffffc00fc7947 */ /* 0x000fc0000383ffff */
[----:B------:R-:W-:-:S00]  /*0190*/  NOP ;  /* 0x0000000000007918 */ /* 0x000fc00000000000 */
        /* <DEDUP_REMOVED lines=14> */
.L_x_1:


//--------------------- .nv.shared.reserved.0     --------------------------
	.section	.nv.shared.reserved.0,"aw",@nobits
	.weak		__nv_reservedSMEM_offset_0_alias
	.size		__nv_reservedSMEM_offset_0_alias, 0, 64
	.other		__nv_reservedSMEM_offset_0_alias,@"STO_CUDA_RESERVED_SHARED STV_DEFAULT"
__nv_reservedSMEM_offset_0_alias:
	.zero		0
	.zero		64


//--------------------- .nv.constant0._Z15grad_apply_biasiiPKfPf --------------------------
	.section	.nv.constant0._Z15grad_apply_biasiiPKfPf,"a",@progbits
	.sectionflags	@""
	.align	4
.nv.constant0._Z15grad_apply_biasiiPKfPf:
	.zero		920


//--------------------- SYMBOLS --------------------------

	.type		.nv.reservedSmem.offset0,@object
	.size		.nv.reservedSmem.offset0,0x4
